//
// Generated by NVIDIA NVVM Compiler
//
// Compiler Build ID: CL-36424714
// Cuda compilation tools, release 13.0, V13.0.88
// Based on NVVM 20.0.0
//

.version 9.0
.target sm_100
.address_size 64

	// .globl	_Z21reduce_coarsening_gpuPKdPd
// _ZZ21reduce_coarsening_gpuPKdPdE7input_s has been demoted

.visible .entry _Z21reduce_coarsening_gpuPKdPd(
	.param .u64 .ptr .align 1 _Z21reduce_coarsening_gpuPKdPd_param_0,
	.param .u64 .ptr .align 1 _Z21reduce_coarsening_gpuPKdPd_param_1
)
{
	.reg .pred 	%p<5>;
	.reg .b32 	%r<14>;
	.reg .b64 	%rd<12>;
	.reg .b64 	%fd<12>;
	// demoted variable
	.shared .align 8 .b8 _ZZ21reduce_coarsening_gpuPKdPdE7input_s[2048];
	ld.param.u64 	%rd2, [_Z21reduce_coarsening_gpuPKdPd_param_0];
	ld.param.u64 	%rd3, [_Z21reduce_coarsening_gpuPKdPd_param_1];
	cvta.to.global.u64 	%rd4, %rd3;
	cvta.to.global.u64 	%rd5, %rd2;
	mov.u32 	%r1, %tid.x;
	mov.u32 	%r13, %ntid.x;
	mov.u32 	%r6, %ctaid.x;
	mul.lo.s32 	%r7, %r6, %r13;
	shl.b32 	%r8, %r7, 2;
	cvt.u64.u32 	%rd6, %r8;
	mul.wide.u32 	%rd7, %r6, 8;
	add.s64 	%rd1, %rd4, %rd7;
	cvt.u64.u32 	%rd8, %r1;
	add.s64 	%rd9, %rd6, %rd8;
	shl.b64 	%rd10, %rd9, 3;
	add.s64 	%rd11, %rd5, %rd10;
	ld.global.nc.f64 	%fd1, [%rd11];
	ld.global.nc.f64 	%fd2, [%rd11+2048];
	add.f64 	%fd3, %fd1, %fd2;
	ld.global.nc.f64 	%fd4, [%rd11+4096];
	add.f64 	%fd5, %fd3, %fd4;
	ld.global.nc.f64 	%fd6, [%rd11+6144];
	add.f64 	%fd7, %fd5, %fd6;
	shl.b32 	%r9, %r1, 3;
	mov.u32 	%r10, _ZZ21reduce_coarsening_gpuPKdPdE7input_s;
	add.s32 	%r3, %r10, %r9;
	st.shared.f64 	[%r3], %fd7;
	setp.lt.u32 	%p1, %r13, 2;
	@%p1 bra 	$L__BB0_4;
$L__BB0_1:
	shr.u32 	%r5, %r13, 1;
	bar.sync 	0;
	setp.ge.u32 	%p2, %r1, %r5;
	@%p2 bra 	$L__BB0_3;
	shl.b32 	%r11, %r5, 3;
	add.s32 	%r12, %r3, %r11;
	ld.shared.f64 	%fd8, [%r12];
	ld.shared.f64 	%fd9, [%r3];
	add.f64 	%fd10, %fd8, %fd9;
	st.shared.f64 	[%r3], %fd10;
$L__BB0_3:
	setp.gt.u32 	%p3, %r13, 3;
	mov.u32 	%r13, %r5;
	@%p3 bra 	$L__BB0_1;
$L__BB0_4:
	setp.ne.s32 	%p4, %r1, 0;
	@%p4 bra 	$L__BB0_6;
	ld.shared.f64 	%fd11, [_ZZ21reduce_coarsening_gpuPKdPdE7input_s];
	st.global.f64 	[%rd1], %fd11;
$L__BB0_6:
	ret;

}


// ===== COMPILED SASS (sm_100) =====

	.target	sm_100

	.elftype	@"ET_EXEC"


//--------------------- .note.nv.tkinfo           --------------------------
	.section	.note.nv.tkinfo,"",@"SHT_NOTE"
	.sectionflags	@"SHF_NOTE_NV_TKINFO"
	.tkinfo
        /*0018*/ 	.word	0x00000002
        /*0030*/ 	.string	""
        /*0030*/ 	.string	"ptxas"
        /*0030*/ 	.string	"Cuda compilation tools, release 13.0, V13.0.88"
        /*0030*/ 	.string	"Build cuda_13.0.r13.0/compiler.36424714_0"
        /*0030*/ 	.string	"-arch sm_100 -m 64 "



//--------------------- .note.nv.cuinfo           --------------------------
	.section	.note.nv.cuinfo,"",@"SHT_NOTE"
	.sectionflags	@"SHF_NOTE_NV_CUINFO"
        /*0018*/ 	.short	0x0002
        /*001a*/ 	.short	0x0064
        /*001c*/ 	.short	0x0082
	.zero		2


//--------------------- .nv.info                  --------------------------
	.section	.nv.info,"",@"SHT_CUDA_INFO"
	.align	4


	//----- nvinfo : EIATTR_REGCOUNT
	.align		4
        /*0000*/ 	.byte	0x04, 0x2f
        /*0002*/ 	.short	(.L_1 - .L_0)
	.align		4
.L_0:
        /*0004*/ 	.word	index@(_Z21reduce_coarsening_gpuPKdPd)
        /*0008*/ 	.word	0x00000010


	//----- nvinfo : EIATTR_FRAME_SIZE
	.align		4
.L_1:
        /*000c*/ 	.byte	0x04, 0x11
        /*000e*/ 	.short	(.L_3 - .L_2)
	.align		4
.L_2:
        /*0010*/ 	.word	index@(_Z21reduce_coarsening_gpuPKdPd)
        /*0014*/ 	.word	0x00000000


	//----- nvinfo : EIATTR_MIN_STACK_SIZE
	.align		4
.L_3:
        /*0018*/ 	.byte	0x04, 0x12
        /*001a*/ 	.short	(.L_5 - .L_4)
	.align		4
.L_4:
        /*001c*/ 	.word	index@(_Z21reduce_coarsening_gpuPKdPd)
        /*0020*/ 	.word	0x00000000
.L_5:


//--------------------- .nv.compat                --------------------------
	.section	.nv.compat,"",@"SHT_CUDA_COMPAT_INFO"
	.align	4
        /*0000*/ 	.byte	0x02, 0x09, 0x00, 0x00, 0x02, 0x02, 0x01, 0x00, 0x02, 0x05, 0x05, 0x00, 0x03, 0x07, 0x01, 0x01
        /*0010*/ 	.byte	0x02, 0x03, 0x00, 0x00, 0x02, 0x06, 0x01, 0x00, 0x04, 0x0b, 0x08, 0x00, 0x01, 0x00, 0x00, 0x00
        /*0020*/ 	.byte	0x00, 0x00, 0x00, 0x00


//--------------------- .nv.info._Z21reduce_coarsening_gpuPKdPd --------------------------
	.section	.nv.info._Z21reduce_coarsening_gpuPKdPd,"",@"SHT_CUDA_INFO"
	.sectionflags	@""
	.align	4


	//----- nvinfo : EIATTR_CUDA_API_VERSION
	.align		4
        /*0000*/ 	.byte	0x04, 0x37
        /*0002*/ 	.short	(.L_7 - .L_6)
.L_6:
        /*0004*/ 	.word	0x00000082


	//----- nvinfo : EIATTR_KPARAM_INFO
	.align		4
.L_7:
        /*0008*/ 	.byte	0x04, 0x17
        /*000a*/ 	.short	(.L_9 - .L_8)
.L_8:
        /*000c*/ 	.word	0x00000000
        /*0010*/ 	.short	0x0001
        /*0012*/ 	.short	0x0008
        /*0014*/ 	.byte	0x00, 0xf5, 0x21, 0x00


	//----- nvinfo : EIATTR_KPARAM_INFO
	.align		4
.L_9:
        /*0018*/ 	.byte	0x04, 0x17
        /*001a*/ 	.short	(.L_11 - .L_10)
.L_10:
        /*001c*/ 	.word	0x00000000
        /*0020*/ 	.short	0x0000
        /*0022*/ 	.short	0x0000
        /*0024*/ 	.byte	0x00, 0xf5, 0x21, 0x00


	//----- nvinfo : EIATTR_SPARSE_MMA_MASK
	.align		4
.L_11:
        /*0028*/ 	.byte	0x03, 0x50
        /*002a*/ 	.short	0x0000


	//----- nvinfo : EIATTR_MAXREG_COUNT
	.align		4
        /*002c*/ 	.byte	0x03, 0x1b
        /*002e*/ 	.short	0x00ff


	//----- nvinfo : EIATTR_NUM_BARRIERS
	.align		4
        /*0030*/ 	.byte	0x02, 0x4c
        /*0032*/ 	.byte	0x01
	.zero		1


	//----- nvinfo : EIATTR_MERCURY_ISA_VERSION
	.align		4
        /*0034*/ 	.byte	0x03, 0x5f
        /*0036*/ 	.short	0x0101


	//----- nvinfo : EIATTR_VRC_CTA_INIT_COUNT
	.align		4
        /*0038*/ 	.byte	0x02, 0x4a
	.zero		1
	.zero		1


	//----- nvinfo : EIATTR_EXIT_INSTR_OFFSETS
	.align		4
        /*003c*/ 	.byte	0x04, 0x1c
        /*003e*/ 	.short	(.L_13 - .L_12)


	//   ....[0]....
.L_12:
        /*0040*/ 	.word	0x00000260


	//   ....[1]....
        /*0044*/ 	.word	0x000002e0


	//----- nvinfo : EIATTR_CBANK_PARAM_SIZE
	.align		4
.L_13:
        /*0048*/ 	.byte	0x03, 0x19
        /*004a*/ 	.short	0x0010


	//----- nvinfo : EIATTR_PARAM_CBANK
	.align		4
        /*004c*/ 	.byte	0x04, 0x0a
        /*004e*/ 	.short	(.L_15 - .L_14)
	.align		4
.L_14:
        /*0050*/ 	.word	index@(.nv.constant0._Z21reduce_coarsening_gpuPKdPd)
        /*0054*/ 	.short	0x0380
        /*0056*/ 	.short	0x0010


	//----- nvinfo : EIATTR_SW_WAR
	.align		4
.L_15:
        /*0058*/ 	.byte	0x04, 0x36
        /*005a*/ 	.short	(.L_17 - .L_16)
.L_16:
        /*005c*/ 	.word	0x00000008
.L_17:


//--------------------- .nv.callgraph             --------------------------
	.section	.nv.callgraph,"",@"SHT_CUDA_CALLGRAPH"
	.align	4
	.sectionentsize	8
	.align		4
        /*0000*/ 	.word	0x00000000
	.align		4
        /*0004*/ 	.word	0xffffffff
	.align		4
        /*0008*/ 	.word	0x00000000
	.align		4
        /*000c*/ 	.word	0xfffffffe
	.align		4
        /*0010*/ 	.word	0x00000000
	.align		4
        /*0014*/ 	.word	0xfffffffd
	.align		4
        /*0018*/ 	.word	0x00000000
	.align		4
        /*001c*/ 	.word	0xfffffffc


//--------------------- .text._Z21reduce_coarsening_gpuPKdPd --------------------------
	.section	.text._Z21reduce_coarsening_gpuPKdPd,"ax",@progbits
	.align	128
        .global         _Z21reduce_coarsening_gpuPKdPd
        .type           _Z21reduce_coarsening_gpuPKdPd,@function
        .size           _Z21reduce_coarsening_gpuPKdPd,(.L_x_3 - _Z21reduce_coarsening_gpuPKdPd)
        .other          _Z21reduce_coarsening_gpuPKdPd,@"STO_CUDA_ENTRY STV_DEFAULT"
_Z21reduce_coarsening_gpuPKdPd:
.text._Z21reduce_coarsening_gpuPKdPd:
[----:B------:R-:W-:Y:S01]  /*0000*/  LDC R1, c[0x0][0x37c] ;  /* 0x0000df00ff017b82 */ /* 0x000fe20000000800 */
[----:B------:R-:W0:Y:S01]  /*0010*/  S2R R0, SR_CTAID.X ;  /* 0x0000000000007919 */ /* 0x000e220000002500 */
[----:B------:R-:W0:Y:S01]  /*0020*/  LDCU UR8, c[0x0][0x360] ;  /* 0x00006c00ff0877ac */ /* 0x000e220008000800 */
[----:B------:R-:W1:Y:S01]  /*0030*/  S2R R2, SR_TID.X ;  /* 0x0000000000027919 */ /* 0x000e620000002100 */
[----:B------:R-:W2:Y:S01]  /*0040*/  LDCU.64 UR4, c[0x0][0x380] ;  /* 0x00007000ff0477ac */ /* 0x000ea20008000a00 */
[----:B------:R-:W3:Y:S01]  /*0050*/  LDCU.64 UR6, c[0x0][0x358] ;  /* 0x00006b00ff0677ac */ /* 0x000ee20008000a00 */
[----:B0-----:R-:W-:-:S05]  /*0060*/  IMAD R3, R0, UR8, RZ ;  /* 0x0000000800037c24 */ /* 0x001fca000f8e02ff */
[----:B-1----:R-:W-:-:S05]  /*0070*/  LEA R3, P0, R3, R2, 0x2 ;  /* 0x0000000203037211 */ /* 0x002fca00078010ff */
[----:B------:R-:W-:Y:S01]  /*0080*/  IMAD.X R6, RZ, RZ, RZ, P0 ;  /* 0x000000ffff067224 */ /* 0x000fe200000e06ff */
[----:B--2---:R-:W-:-:S04]  /*0090*/  LEA R4, P0, R3, UR4, 0x3 ;  /* 0x0000000403047c11 */ /* 0x004fc8000f8018ff */
[----:B------:R-:W-:-:S05]  /*00a0*/  LEA.HI.X R5, R3, UR5, R6, 0x3, P0 ;  /* 0x0000000503057c11 */ /* 0x000fca00080f1c06 */
[----:B---3--:R-:W2:Y:S04]  /*00b0*/  LDG.E.64.CONSTANT R6, desc[UR6][R4.64] ;  /* 0x0000000604067981 */ /* 0x008ea8000c1e9b00 */
[----:B------:R-:W2:Y:S04]  /*00c0*/  LDG.E.64.CONSTANT R8, desc[UR6][R4.64+0x800] ;  /* 0x0008000604087981 */ /* 0x000ea8000c1e9b00 */
[----:B------:R-:W3:Y:S04]  /*00d0*/  LDG.E.64.CONSTANT R10, desc[UR6][R4.64+0x1000] ;  /* 0x00100006040a7981 */ /* 0x000ee8000c1e9b00 */
[----:B------:R-:W4:Y:S01]  /*00e0*/  LDG.E.64.CONSTANT R12, desc[UR6][R4.64+0x1800] ;  /* 0x00180006040c7981 */ /* 0x000f22000c1e9b00 */
[----:B------:R-:W0:Y:S01]  /*00f0*/  S2UR UR5, SR_CgaCtaId ;  /* 0x00000000000579c3 */ /* 0x000e220000008800 */
[----:B------:R-:W-:Y:S01]  /*0100*/  UMOV UR4, 0x400 ;  /* 0x0000040000047882 */ /* 0x000fe20000000000 */
[----:B------:R-:W-:Y:S01]  /*0110*/  UISETP.GE.U32.AND UP0, UPT, UR8, 0x2, UPT ;  /* 0x000000020800788c */ /* 0x000fe2000bf06070 */
[----:B------:R-:W-:Y:S01]  /*0120*/  ISETP.NE.AND P0, PT, R2, RZ, PT ;  /* 0x000000ff0200720c */ /* 0x000fe20003f05270 */
[----:B0-----:R-:W-:-:S06]  /*0130*/  ULEA UR4, UR5, UR4, 0x18 ;  /* 0x0000000405047291 */ /* 0x001fcc000f8ec0ff */
[----:B------:R-:W-:Y:S01]  /*0140*/  LEA R3, R2, UR4, 0x3 ;  /* 0x0000000402037c11 */ /* 0x000fe2000f8e18ff */
[----:B--2---:R-:W-:-:S08]  /*0150*/  DADD R6, R6, R8 ;  /* 0x0000000006067229 */ /* 0x004fd00000000008 */
[----:B---3--:R-:W-:-:S08]  /*0160*/  DADD R6, R6, R10 ;  /* 0x0000000006067229 */ /* 0x008fd0000000000a */
[----:B----4-:R-:W-:-:S07]  /*0170*/  DADD R6, R6, R12 ;  /* 0x0000000006067229 */ /* 0x010fce000000000c */
[----:B------:R0:W-:Y:S01]  /*0180*/  STS.64 [R3], R6 ;  /* 0x0000000603007388 */ /* 0x0001e20000000a00 */
[----:B------:R-:W-:Y:S05]  /*0190*/  BRA.U !UP0, `(.L_x_0) ;  /* 0x0000000108307547 */ /* 0x000fea000b800000 */
[----:B------:R-:W-:-:S07]  /*01a0*/  IMAD.U32 R8, RZ, RZ, UR8 ;  /* 0x00000008ff087e24 */ /* 0x000fce000f8e00ff */
.L_x_1:
[----:B------:R-:W-:Y:S01]  /*01b0*/  BAR.SYNC.DEFER_BLOCKING 0x0 ;  /* 0x0000000000007b1d */ /* 0x000fe20000010000 */
[----:B------:R-:W-:-:S04]  /*01c0*/  SHF.R.U32.HI R10, RZ, 0x1, R8 ;  /* 0x00000001ff0a7819 */ /* 0x000fc80000011608 */
[----:B------:R-:W-:-:S13]  /*01d0*/  ISETP.GE.U32.AND P1, PT, R2, R10, PT ;  /* 0x0000000a0200720c */ /* 0x000fda0003f26070 */
[----:B------:R-:W-:Y:S01]  /*01e0*/  @!P1 IMAD R9, R10, 0x8, R3 ;  /* 0x000000080a099824 */ /* 0x000fe200078e0203 */
[----:B0-----:R-:W-:Y:S04]  /*01f0*/  @!P1 LDS.64 R6, [R3] ;  /* 0x0000000003069984 */ /* 0x001fe80000000a00 */
[----:B------:R-:W0:Y:S02]  /*0200*/  @!P1 LDS.64 R4, [R9] ;  /* 0x0000000009049984 */ /* 0x000e240000000a00 */
[----:B0-----:R-:W-:-:S07]  /*0210*/  @!P1 DADD R4, R4, R6 ;  /* 0x0000000004049229 */ /* 0x001fce0000000006 */
[----:B------:R1:W-:Y:S01]  /*0220*/  @!P1 STS.64 [R3], R4 ;  /* 0x0000000403009388 */ /* 0x0003e20000000a00 */
[----:B------:R-:W-:Y:S01]  /*0230*/  ISETP.GT.U32.AND P1, PT, R8, 0x3, PT ;  /* 0x000000030800780c */ /* 0x000fe20003f24070 */
[----:B------:R-:W-:-:S12]  /*0240*/  IMAD.MOV.U32 R8, RZ, RZ, R10 ;  /* 0x000000ffff087224 */ /* 0x000fd800078e000a */
[----:B-1----:R-:W-:Y:S05]  /*0250*/  @P1 BRA `(.L_x_1) ;  /* 0xfffffffc00d41947 */ /* 0x002fea000383ffff */
.L_x_0:
[----:B------:R-:W-:Y:S05]  /*0260*/  @P0 EXIT ;  /* 0x000000000000094d */ /* 0x000fea0003800000 */
[----:B------:R-:W1:Y:S01]  /*0270*/  S2UR UR5, SR_CgaCtaId ;  /* 0x00000000000579c3 */ /* 0x000e620000008800 */
[----:B------:R-:W-:-:S07]  /*0280*/  UMOV UR4, 0x400 ;  /* 0x0000040000047882 */ /* 0x000fce0000000000 */
[----:B0-----:R-:W0:Y:S01]  /*0290*/  LDC.64 R2, c[0x0][0x388] ;  /* 0x0000e200ff027b82 */ /* 0x001e220000000a00 */
[----:B-1----:R-:W-:Y:S01]  /*02a0*/  ULEA UR4, UR5, UR4, 0x18 ;  /* 0x0000000405047291 */ /* 0x002fe2000f8ec0ff */
[----:B0-----:R-:W-:-:S08]  /*02b0*/  IMAD.WIDE.U32 R2, R0, 0x8, R2 ;  /* 0x0000000800027825 */ /* 0x001fd000078e0002 */
[----:B------:R-:W0:Y:S04]  /*02c0*/  LDS.64 R4, [UR4] ;  /* 0x00000004ff047984 */ /* 0x000e280008000a00 */
[----:B0-----:R-:W-:Y:S01]  /*02d0*/  STG.E.64 desc[UR6][R2.64], R4 ;  /* 0x0000000402007986 */ /* 0x001fe2000c101b06 */
[----:B------:R-:W-:Y:S05]  /*02e0*/  EXIT ;  /* 0x000000000000794d */ /* 0x000fea0003800000 */
.L_x_2:
[----:B------:R-:W-:-:S00]  /*02f0*/  BRA `(.L_x_2) ;  /* 0xfffffffc00fc7947 */ /* 0x000fc0000383ffff */
[----:B------:R-:W-:-:S00]  /*0300*/  NOP ;  /* 0x0000000000007918 */ /* 0x000fc00000000000 */
[----:B------:R-:W-:-:S00]  /*0310*/  NOP ;  /* 0x0000000000007918 */ /* 0x000fc00000000000 */
[----:B------:R-:W-:-:S00]  /*0320*/  NOP ;  /* 0x0000000000007918 */ /* 0x000fc00000000000 */
[----:B------:R-:W-:-:S00]  /*0330*/  NOP ;  /* 0x0000000000007918 */ /* 0x000fc00000000000 */
[----:B------:R-:W-:-:S00]  /*0340*/  NOP ;  /* 0x0000000000007918 */ /* 0x000fc00000000000 */
[----:B------:R-:W-:-:S00]  /*0350*/  NOP ;  /* 0x0000000000007918 */ /* 0x000fc00000000000 */
[----:B------:R-:W-:-:S00]  /*0360*/  NOP ;  /* 0x0000000000007918 */ /* 0x000fc00000000000 */
[----:B------:R-:W-:-:S00]  /*0370*/  NOP ;  /* 0x0000000000007918 */ /* 0x000fc00000000000 */
.L_x_3:


//--------------------- .nv.shared._Z21reduce_coarsening_gpuPKdPd --------------------------
	.section	.nv.shared._Z21reduce_coarsening_gpuPKdPd,"aw",@nobits
	.sectionflags	@""
	.align	8
.nv.shared._Z21reduce_coarsening_gpuPKdPd:
	.zero		3072


//--------------------- .nv.shared.reserved.0     --------------------------
	.section	.nv.shared.reserved.0,"aw",@nobits
	.weak		__nv_reservedSMEM_offset_0_alias
	.size		__nv_reservedSMEM_offset_0_alias, 0, 64
	.other		__nv_reservedSMEM_offset_0_alias,@"STO_CUDA_RESERVED_SHARED STV_DEFAULT"
__nv_reservedSMEM_offset_0_alias:
	.zero		0
	.zero		64


//--------------------- .nv.constant0._Z21reduce_coarsening_gpuPKdPd --------------------------
	.section	.nv.constant0._Z21reduce_coarsening_gpuPKdPd,"a",@progbits
	.sectionflags	@""
	.align	4
.nv.constant0._Z21reduce_coarsening_gpuPKdPd:
	.zero		912


//--------------------- SYMBOLS --------------------------

	.type		.nv.reservedSmem.offset0,@object
	.size		.nv.reservedSmem.offset0,0x4
	.type		.nv.reservedSmem.cap,@object
	.size		.nv.reservedSmem.cap,0x4
